//
// Generated by NVIDIA NVVM Compiler
//
// Compiler Build ID: CL-36424714
// Cuda compilation tools, release 13.0, V13.0.88
// Based on NVVM 20.0.0
//

.version 9.0
.target sm_100
.address_size 64

	// .globl	_Z10mean_shiftifPfS_

.visible .entry _Z10mean_shiftifPfS_(
	.param .u32 _Z10mean_shiftifPfS__param_0,
	.param .f32 _Z10mean_shiftifPfS__param_1,
	.param .u64 .ptr .align 1 _Z10mean_shiftifPfS__param_2,
	.param .u64 .ptr .align 1 _Z10mean_shiftifPfS__param_3
)
{
	.reg .pred 	%p<2>;
	.reg .b32 	%r<6>;
	.reg .b32 	%f<6>;
	.reg .b64 	%rd<8>;

	ld.param.u32 	%r2, [_Z10mean_shiftifPfS__param_0];
	ld.param.f32 	%f1, [_Z10mean_shiftifPfS__param_1];
	ld.param.u64 	%rd1, [_Z10mean_shiftifPfS__param_2];
	ld.param.u64 	%rd2, [_Z10mean_shiftifPfS__param_3];
	mov.u32 	%r3, %ctaid.x;
	mov.u32 	%r4, %ntid.x;
	mov.u32 	%r5, %tid.x;
	mad.lo.s32 	%r1, %r3, %r4, %r5;
	setp.ge.s32 	%p1, %r1, %r2;
	@%p1 bra 	$L__BB0_2;
	cvta.to.global.u64 	%rd3, %rd1;
	cvta.to.global.u64 	%rd4, %rd2;
	mul.wide.s32 	%rd5, %r1, 4;
	add.s64 	%rd6, %rd3, %rd5;
	ld.global.f32 	%f2, [%rd6];
	mul.f32 	%f3, %f1, %f2;
	add.s64 	%rd7, %rd4, %rd5;
	ld.global.f32 	%f4, [%rd7];
	sub.f32 	%f5, %f3, %f4;
	st.global.f32 	[%rd7], %f5;
$L__BB0_2:
	ret;

}


// ===== COMPILED SASS (sm_100) =====

	.target	sm_100

	.elftype	@"ET_EXEC"


//--------------------- .note.nv.tkinfo           --------------------------
	.section	.note.nv.tkinfo,"",@"SHT_NOTE"
	.sectionflags	@"SHF_NOTE_NV_TKINFO"
	.tkinfo
        /*0018*/ 	.word	0x00000002
        /*0030*/ 	.string	""
        /*0030*/ 	.string	"ptxas"
        /*0030*/ 	.string	"Cuda compilation tools, release 13.0, V13.0.88"
        /*0030*/ 	.string	"Build cuda_13.0.r13.0/compiler.36424714_0"
        /*0030*/ 	.string	"-arch sm_100 -m 64 "



//--------------------- .note.nv.cuinfo           --------------------------
	.section	.note.nv.cuinfo,"",@"SHT_NOTE"
	.sectionflags	@"SHF_NOTE_NV_CUINFO"
        /*0018*/ 	.short	0x0002
        /*001a*/ 	.short	0x0064
        /*001c*/ 	.short	0x0082
	.zero		2


//--------------------- .nv.info                  --------------------------
	.section	.nv.info,"",@"SHT_CUDA_INFO"
	.align	4


	//----- nvinfo : EIATTR_REGCOUNT
	.align		4
        /*0000*/ 	.byte	0x04, 0x2f
        /*0002*/ 	.short	(.L_1 - .L_0)
	.align		4
.L_0:
        /*0004*/ 	.word	index@(_Z10mean_shiftifPfS_)
        /*0008*/ 	.word	0x0000000a


	//----- nvinfo : EIATTR_FRAME_SIZE
	.align		4
.L_1:
        /*000c*/ 	.byte	0x04, 0x11
        /*000e*/ 	.short	(.L_3 - .L_2)
	.align		4
.L_2:
        /*0010*/ 	.word	index@(_Z10mean_shiftifPfS_)
        /*0014*/ 	.word	0x00000000


	//----- nvinfo : EIATTR_MIN_STACK_SIZE
	.align		4
.L_3:
        /*0018*/ 	.byte	0x04, 0x12
        /*001a*/ 	.short	(.L_5 - .L_4)
	.align		4
.L_4:
        /*001c*/ 	.word	index@(_Z10mean_shiftifPfS_)
        /*0020*/ 	.word	0x00000000
.L_5:


//--------------------- .nv.compat                --------------------------
	.section	.nv.compat,"",@"SHT_CUDA_COMPAT_INFO"
	.align	4
        /*0000*/ 	.byte	0x02, 0x09, 0x00, 0x00, 0x02, 0x02, 0x01, 0x00, 0x02, 0x05, 0x05, 0x00, 0x03, 0x07, 0x01, 0x01
        /*0010*/ 	.byte	0x02, 0x03, 0x00, 0x00, 0x02, 0x06, 0x01, 0x00, 0x04, 0x0b, 0x08, 0x00, 0x09, 0x00, 0x00, 0x00
        /*0020*/ 	.byte	0x00, 0x00, 0x00, 0x00


//--------------------- .nv.info._Z10mean_shiftifPfS_ --------------------------
	.section	.nv.info._Z10mean_shiftifPfS_,"",@"SHT_CUDA_INFO"
	.sectionflags	@""
	.align	4


	//----- nvinfo : EIATTR_CUDA_API_VERSION
	.align		4
        /*0000*/ 	.byte	0x04, 0x37
        /*0002*/ 	.short	(.L_7 - .L_6)
.L_6:
        /*0004*/ 	.word	0x00000082


	//----- nvinfo : EIATTR_KPARAM_INFO
	.align		4
.L_7:
        /*0008*/ 	.byte	0x04, 0x17
        /*000a*/ 	.short	(.L_9 - .L_8)
.L_8:
        /*000c*/ 	.word	0x00000000
        /*0010*/ 	.short	0x0003
        /*0012*/ 	.short	0x0010
        /*0014*/ 	.byte	0x00, 0xf5, 0x21, 0x00


	//----- nvinfo : EIATTR_KPARAM_INFO
	.align		4
.L_9:
        /*0018*/ 	.byte	0x04, 0x17
        /*001a*/ 	.short	(.L_11 - .L_10)
.L_10:
        /*001c*/ 	.word	0x00000000
        /*0020*/ 	.short	0x0002
        /*0022*/ 	.short	0x0008
        /*0024*/ 	.byte	0x00, 0xf5, 0x21, 0x00


	//----- nvinfo : EIATTR_KPARAM_INFO
	.align		4
.L_11:
        /*0028*/ 	.byte	0x04, 0x17
        /*002a*/ 	.short	(.L_13 - .L_12)
.L_12:
        /*002c*/ 	.word	0x00000000
        /*0030*/ 	.short	0x0001
        /*0032*/ 	.short	0x0004
        /*0034*/ 	.byte	0x00, 0xf0, 0x11, 0x00


	//----- nvinfo : EIATTR_KPARAM_INFO
	.align		4
.L_13:
        /*0038*/ 	.byte	0x04, 0x17
        /*003a*/ 	.short	(.L_15 - .L_14)
.L_14:
        /*003c*/ 	.word	0x00000000
        /*0040*/ 	.short	0x0000
        /*0042*/ 	.short	0x0000
        /*0044*/ 	.byte	0x00, 0xf0, 0x11, 0x00


	//----- nvinfo : EIATTR_SPARSE_MMA_MASK
	.align		4
.L_15:
        /*0048*/ 	.byte	0x03, 0x50
        /*004a*/ 	.short	0x0000


	//----- nvinfo : EIATTR_MAXREG_COUNT
	.align		4
        /*004c*/ 	.byte	0x03, 0x1b
        /*004e*/ 	.short	0x00ff


	//----- nvinfo : EIATTR_MERCURY_ISA_VERSION
	.align		4
        /*0050*/ 	.byte	0x03, 0x5f
        /*0052*/ 	.short	0x0101


	//----- nvinfo : EIATTR_VRC_CTA_INIT_COUNT
	.align		4
        /*0054*/ 	.byte	0x02, 0x4a
	.zero		1
	.zero		1


	//----- nvinfo : EIATTR_EXIT_INSTR_OFFSETS
	.align		4
        /*0058*/ 	.byte	0x04, 0x1c
        /*005a*/ 	.short	(.L_17 - .L_16)


	//   ....[0]....
.L_16:
        /*005c*/ 	.word	0x00000070


	//   ....[1]....
        /*0060*/ 	.word	0x00000120


	//----- nvinfo : EIATTR_CBANK_PARAM_SIZE
	.align		4
.L_17:
        /*0064*/ 	.byte	0x03, 0x19
        /*0066*/ 	.short	0x0018


	//----- nvinfo : EIATTR_PARAM_CBANK
	.align		4
        /*0068*/ 	.byte	0x04, 0x0a
        /*006a*/ 	.short	(.L_19 - .L_18)
	.align		4
.L_18:
        /*006c*/ 	.word	index@(.nv.constant0._Z10mean_shiftifPfS_)
        /*0070*/ 	.short	0x0380
        /*0072*/ 	.short	0x0018


	//----- nvinfo : EIATTR_SW_WAR
	.align		4
.L_19:
        /*0074*/ 	.byte	0x04, 0x36
        /*0076*/ 	.short	(.L_21 - .L_20)
.L_20:
        /*0078*/ 	.word	0x00000008
.L_21:


//--------------------- .nv.callgraph             --------------------------
	.section	.nv.callgraph,"",@"SHT_CUDA_CALLGRAPH"
	.align	4
	.sectionentsize	8
	.align		4
        /*0000*/ 	.word	0x00000000
	.align		4
        /*0004*/ 	.word	0xffffffff
	.align		4
        /*0008*/ 	.word	0x00000000
	.align		4
        /*000c*/ 	.word	0xfffffffe
	.align		4
        /*0010*/ 	.word	0x00000000
	.align		4
        /*0014*/ 	.word	0xfffffffd
	.align		4
        /*0018*/ 	.word	0x00000000
	.align		4
        /*001c*/ 	.word	0xfffffffc


//--------------------- .text._Z10mean_shiftifPfS_ --------------------------
	.section	.text._Z10mean_shiftifPfS_,"ax",@progbits
	.align	128
        .global         _Z10mean_shiftifPfS_
        .type           _Z10mean_shiftifPfS_,@function
        .size           _Z10mean_shiftifPfS_,(.L_x_1 - _Z10mean_shiftifPfS_)
        .other          _Z10mean_shiftifPfS_,@"STO_CUDA_ENTRY STV_DEFAULT"
_Z10mean_shiftifPfS_:
.text._Z10mean_shiftifPfS_:
[----:B------:R-:W-:Y:S01]  /*0000*/  LDC R1, c[0x0][0x37c] ;  /* 0x0000df00ff017b82 */ /* 0x000fe20000000800 */
[----:B------:R-:W0:Y:S07]  /*0010*/  S2R R0, SR_TID.X ;  /* 0x0000000000007919 */ /* 0x000e2e0000002100 */
[----:B------:R-:W0:Y:S01]  /*0020*/  S2UR UR4, SR_CTAID.X ;  /* 0x00000000000479c3 */ /* 0x000e220000002500 */
[----:B------:R-:W1:Y:S07]  /*0030*/  LDCU UR5, c[0x0][0x380] ;  /* 0x00007000ff0577ac */ /* 0x000e6e0008000800 */
[----:B------:R-:W0:Y:S02]  /*0040*/  LDC R7, c[0x0][0x360] ;  /* 0x0000d800ff077b82 */ /* 0x000e240000000800 */
[----:B0-----:R-:W-:-:S05]  /*0050*/  IMAD R7, R7, UR4, R0 ;  /* 0x0000000407077c24 */ /* 0x001fca000f8e0200 */
[----:B-1----:R-:W-:-:S13]  /*0060*/  ISETP.GE.AND P0, PT, R7, UR5, PT ;  /* 0x0000000507007c0c */ /* 0x002fda000bf06270 */
[----:B------:R-:W-:Y:S05]  /*0070*/  @P0 EXIT ;  /* 0x000000000000094d */ /* 0x000fea0003800000 */
[----:B------:R-:W0:Y:S01]  /*0080*/  LDC.64 R2, c[0x0][0x388] ;  /* 0x0000e200ff027b82 */ /* 0x000e220000000a00 */
[----:B------:R-:W1:Y:S01]  /*0090*/  LDCU.64 UR4, c[0x0][0x358] ;  /* 0x00006b00ff0477ac */ /* 0x000e620008000a00 */
[----:B------:R-:W2:Y:S06]  /*00a0*/  LDCU UR6, c[0x0][0x384] ;  /* 0x00007080ff0677ac */ /* 0x000eac0008000800 */
[----:B------:R-:W3:Y:S01]  /*00b0*/  LDC.64 R4, c[0x0][0x390] ;  /* 0x0000e400ff047b82 */ /* 0x000ee20000000a00 */
[----:B0-----:R-:W-:-:S06]  /*00c0*/  IMAD.WIDE R2, R7, 0x4, R2 ;  /* 0x0000000407027825 */ /* 0x001fcc00078e0202 */
[----:B-1----:R-:W2:Y:S01]  /*00d0*/  LDG.E R2, desc[UR4][R2.64] ;  /* 0x0000000402027981 */ /* 0x002ea2000c1e1900 */
[----:B---3--:R-:W-:-:S05]  /*00e0*/  IMAD.WIDE R4, R7, 0x4, R4 ;  /* 0x0000000407047825 */ /* 0x008fca00078e0204 */
[----:B------:R-:W2:Y:S02]  /*00f0*/  LDG.E R7, desc[UR4][R4.64] ;  /* 0x0000000404077981 */ /* 0x000ea4000c1e1900 */
[----:B--2---:R-:W-:-:S05]  /*0100*/  FFMA R7, R2, UR6, -R7 ;  /* 0x0000000602077c23 */ /* 0x004fca0008000807 */
[----:B------:R-:W-:Y:S01]  /*0110*/  STG.E desc[UR4][R4.64], R7 ;  /* 0x0000000704007986 */ /* 0x000fe2000c101904 */
[----:B------:R-:W-:Y:S05]  /*0120*/  EXIT ;  /* 0x000000000000794d */ /* 0x000fea0003800000 */
.L_x_0:
[----:B------:R-:W-:-:S00]  /*0130*/  BRA `(.L_x_0) ;  /* 0xfffffffc00fc7947 */ /* 0x000fc0000383ffff */
[----:B------:R-:W-:-:S00]  /*0140*/  NOP ;  /* 0x0000000000007918 */ /* 0x000fc00000000000 */
        /* <DEDUP_REMOVED lines=11> */
.L_x_1:


//--------------------- .nv.shared.reserved.0     --------------------------
	.section	.nv.shared.reserved.0,"aw",@nobits
	.weak		__nv_reservedSMEM_offset_0_alias
	.size		__nv_reservedSMEM_offset_0_alias, 0, 64
	.other		__nv_reservedSMEM_offset_0_alias,@"STO_CUDA_RESERVED_SHARED STV_DEFAULT"
__nv_reservedSMEM_offset_0_alias:
	.zero		0
	.zero		64


//--------------------- .nv.constant0._Z10mean_shiftifPfS_ --------------------------
	.section	.nv.constant0._Z10mean_shiftifPfS_,"a",@progbits
	.sectionflags	@""
	.align	4
.nv.constant0._Z10mean_shiftifPfS_:
	.zero		920


//--------------------- SYMBOLS --------------------------

	.type		.nv.reservedSmem.offset0,@object
	.size		.nv.reservedSmem.offset0,0x4
